//
// Generated by NVIDIA NVVM Compiler
//
// Compiler Build ID: CL-36424714
// Cuda compilation tools, release 13.0, V13.0.88
// Based on NVVM 20.0.0
//

.version 9.0
.target sm_100
.address_size 64

	// .globl	_Z8vecorAddPKiS0_Pi

.visible .entry _Z8vecorAddPKiS0_Pi(
	.param .u64 .ptr .align 1 _Z8vecorAddPKiS0_Pi_param_0,
	.param .u64 .ptr .align 1 _Z8vecorAddPKiS0_Pi_param_1,
	.param .u64 .ptr .align 1 _Z8vecorAddPKiS0_Pi_param_2
)
{
	.reg .b32 	%r<5>;
	.reg .b64 	%rd<11>;

	ld.param.u64 	%rd1, [_Z8vecorAddPKiS0_Pi_param_0];
	ld.param.u64 	%rd2, [_Z8vecorAddPKiS0_Pi_param_1];
	ld.param.u64 	%rd3, [_Z8vecorAddPKiS0_Pi_param_2];
	cvta.to.global.u64 	%rd4, %rd3;
	cvta.to.global.u64 	%rd5, %rd2;
	cvta.to.global.u64 	%rd6, %rd1;
	mov.u32 	%r1, %tid.x;
	mul.wide.u32 	%rd7, %r1, 4;
	add.s64 	%rd8, %rd6, %rd7;
	ld.global.u32 	%r2, [%rd8];
	add.s64 	%rd9, %rd5, %rd7;
	ld.global.u32 	%r3, [%rd9];
	add.s32 	%r4, %r3, %r2;
	add.s64 	%rd10, %rd4, %rd7;
	st.global.u32 	[%rd10], %r4;
	ret;

}


// ===== COMPILED SASS (sm_100) =====

	.target	sm_100

	.elftype	@"ET_EXEC"


//--------------------- .note.nv.tkinfo           --------------------------
	.section	.note.nv.tkinfo,"",@"SHT_NOTE"
	.sectionflags	@"SHF_NOTE_NV_TKINFO"
	.tkinfo
        /*0018*/ 	.word	0x00000002
        /*0030*/ 	.string	""
        /*0030*/ 	.string	"ptxas"
        /*0030*/ 	.string	"Cuda compilation tools, release 13.0, V13.0.88"
        /*0030*/ 	.string	"Build cuda_13.0.r13.0/compiler.36424714_0"
        /*0030*/ 	.string	"-arch sm_100 -m 64 "



//--------------------- .note.nv.cuinfo           --------------------------
	.section	.note.nv.cuinfo,"",@"SHT_NOTE"
	.sectionflags	@"SHF_NOTE_NV_CUINFO"
        /*0018*/ 	.short	0x0002
        /*001a*/ 	.short	0x0064
        /*001c*/ 	.short	0x0082
	.zero		2


//--------------------- .nv.info                  --------------------------
	.section	.nv.info,"",@"SHT_CUDA_INFO"
	.align	4


	//----- nvinfo : EIATTR_REGCOUNT
	.align		4
        /*0000*/ 	.byte	0x04, 0x2f
        /*0002*/ 	.short	(.L_1 - .L_0)
	.align		4
.L_0:
        /*0004*/ 	.word	index@(_Z8vecorAddPKiS0_Pi)
        /*0008*/ 	.word	0x0000000c


	//----- nvinfo : EIATTR_FRAME_SIZE
	.align		4
.L_1:
        /*000c*/ 	.byte	0x04, 0x11
        /*000e*/ 	.short	(.L_3 - .L_2)
	.align		4
.L_2:
        /*0010*/ 	.word	index@(_Z8vecorAddPKiS0_Pi)
        /*0014*/ 	.word	0x00000000


	//----- nvinfo : EIATTR_MIN_STACK_SIZE
	.align		4
.L_3:
        /*0018*/ 	.byte	0x04, 0x12
        /*001a*/ 	.short	(.L_5 - .L_4)
	.align		4
.L_4:
        /*001c*/ 	.word	index@(_Z8vecorAddPKiS0_Pi)
        /*0020*/ 	.word	0x00000000
.L_5:


//--------------------- .nv.compat                --------------------------
	.section	.nv.compat,"",@"SHT_CUDA_COMPAT_INFO"
	.align	4
        /*0000*/ 	.byte	0x02, 0x09, 0x00, 0x00, 0x02, 0x02, 0x01, 0x00, 0x02, 0x05, 0x05, 0x00, 0x03, 0x07, 0x01, 0x01
        /*0010*/ 	.byte	0x02, 0x03, 0x00, 0x00, 0x02, 0x06, 0x01, 0x00, 0x04, 0x0b, 0x08, 0x00, 0x09, 0x00, 0x00, 0x00
        /*0020*/ 	.byte	0x00, 0x00, 0x00, 0x00


//--------------------- .nv.info._Z8vecorAddPKiS0_Pi --------------------------
	.section	.nv.info._Z8vecorAddPKiS0_Pi,"",@"SHT_CUDA_INFO"
	.sectionflags	@""
	.align	4


	//----- nvinfo : EIATTR_CUDA_API_VERSION
	.align		4
        /*0000*/ 	.byte	0x04, 0x37
        /*0002*/ 	.short	(.L_7 - .L_6)
.L_6:
        /*0004*/ 	.word	0x00000082


	//----- nvinfo : EIATTR_KPARAM_INFO
	.align		4
.L_7:
        /*0008*/ 	.byte	0x04, 0x17
        /*000a*/ 	.short	(.L_9 - .L_8)
.L_8:
        /*000c*/ 	.word	0x00000000
        /*0010*/ 	.short	0x0002
        /*0012*/ 	.short	0x0010
        /*0014*/ 	.byte	0x00, 0xf5, 0x21, 0x00


	//----- nvinfo : EIATTR_KPARAM_INFO
	.align		4
.L_9:
        /*0018*/ 	.byte	0x04, 0x17
        /*001a*/ 	.short	(.L_11 - .L_10)
.L_10:
        /*001c*/ 	.word	0x00000000
        /*0020*/ 	.short	0x0001
        /*0022*/ 	.short	0x0008
        /*0024*/ 	.byte	0x00, 0xf5, 0x21, 0x00


	//----- nvinfo : EIATTR_KPARAM_INFO
	.align		4
.L_11:
        /*0028*/ 	.byte	0x04, 0x17
        /*002a*/ 	.short	(.L_13 - .L_12)
.L_12:
        /*002c*/ 	.word	0x00000000
        /*0030*/ 	.short	0x0000
        /*0032*/ 	.short	0x0000
        /*0034*/ 	.byte	0x00, 0xf5, 0x21, 0x00


	//----- nvinfo : EIATTR_SPARSE_MMA_MASK
	.align		4
.L_13:
        /*0038*/ 	.byte	0x03, 0x50
        /*003a*/ 	.short	0x0000


	//----- nvinfo : EIATTR_MAXREG_COUNT
	.align		4
        /*003c*/ 	.byte	0x03, 0x1b
        /*003e*/ 	.short	0x00ff


	//----- nvinfo : EIATTR_MERCURY_ISA_VERSION
	.align		4
        /*0040*/ 	.byte	0x03, 0x5f
        /*0042*/ 	.short	0x0101


	//----- nvinfo : EIATTR_VRC_CTA_INIT_COUNT
	.align		4
        /*0044*/ 	.byte	0x02, 0x4a
	.zero		1
	.zero		1


	//----- nvinfo : EIATTR_EXIT_INSTR_OFFSETS
	.align		4
        /*0048*/ 	.byte	0x04, 0x1c
        /*004a*/ 	.short	(.L_15 - .L_14)


	//   ....[0]....
.L_14:
        /*004c*/ 	.word	0x000000d0


	//----- nvinfo : EIATTR_CBANK_PARAM_SIZE
	.align		4
.L_15:
        /*0050*/ 	.byte	0x03, 0x19
        /*0052*/ 	.short	0x0018


	//----- nvinfo : EIATTR_PARAM_CBANK
	.align		4
        /*0054*/ 	.byte	0x04, 0x0a
        /*0056*/ 	.short	(.L_17 - .L_16)
	.align		4
.L_16:
        /*0058*/ 	.word	index@(.nv.constant0._Z8vecorAddPKiS0_Pi)
        /*005c*/ 	.short	0x0380
        /*005e*/ 	.short	0x0018


	//----- nvinfo : EIATTR_SW_WAR
	.align		4
.L_17:
        /*0060*/ 	.byte	0x04, 0x36
        /*0062*/ 	.short	(.L_19 - .L_18)
.L_18:
        /*0064*/ 	.word	0x00000008
.L_19:


//--------------------- .nv.callgraph             --------------------------
	.section	.nv.callgraph,"",@"SHT_CUDA_CALLGRAPH"
	.align	4
	.sectionentsize	8
	.align		4
        /*0000*/ 	.word	0x00000000
	.align		4
        /*0004*/ 	.word	0xffffffff
	.align		4
        /*0008*/ 	.word	0x00000000
	.align		4
        /*000c*/ 	.word	0xfffffffe
	.align		4
        /*0010*/ 	.word	0x00000000
	.align		4
        /*0014*/ 	.word	0xfffffffd
	.align		4
        /*0018*/ 	.word	0x00000000
	.align		4
        /*001c*/ 	.word	0xfffffffc


//--------------------- .text._Z8vecorAddPKiS0_Pi --------------------------
	.section	.text._Z8vecorAddPKiS0_Pi,"ax",@progbits
	.align	128
        .global         _Z8vecorAddPKiS0_Pi
        .type           _Z8vecorAddPKiS0_Pi,@function
        .size           _Z8vecorAddPKiS0_Pi,(.L_x_1 - _Z8vecorAddPKiS0_Pi)
        .other          _Z8vecorAddPKiS0_Pi,@"STO_CUDA_ENTRY STV_DEFAULT"
_Z8vecorAddPKiS0_Pi:
.text._Z8vecorAddPKiS0_Pi:
[----:B------:R-:W-:Y:S01]  /*0000*/  LDC R1, c[0x0][0x37c] ;  /* 0x0000df00ff017b82 */ /* 0x000fe20000000800 */
[----:B------:R-:W0:Y:S07]  /*0010*/  S2R R9, SR_TID.X ;  /* 0x0000000000097919 */ /* 0x000e2e0000002100 */
[----:B------:R-:W0:Y:S01]  /*0020*/  LDC.64 R2, c[0x0][0x380] ;  /* 0x0000e000ff027b82 */ /* 0x000e220000000a00 */
[----:B------:R-:W1:Y:S07]  /*0030*/  LDCU.64 UR4, c[0x0][0x358] ;  /* 0x00006b00ff0477ac */ /* 0x000e6e0008000a00 */
[----:B------:R-:W2:Y:S08]  /*0040*/  LDC.64 R4, c[0x0][0x388] ;  /* 0x0000e200ff047b82 */ /* 0x000eb00000000a00 */
[----:B------:R-:W3:Y:S01]  /*0050*/  LDC.64 R6, c[0x0][0x390] ;  /* 0x0000e400ff067b82 */ /* 0x000ee20000000a00 */
[----:B0-----:R-:W-:-:S04]  /*0060*/  IMAD.WIDE.U32 R2, R9, 0x4, R2 ;  /* 0x0000000409027825 */ /* 0x001fc800078e0002 */
[C---:B--2---:R-:W-:Y:S02]  /*0070*/  IMAD.WIDE.U32 R4, R9.reuse, 0x4, R4 ;  /* 0x0000000409047825 */ /* 0x044fe400078e0004 */
[----:B-1----:R-:W2:Y:S04]  /*0080*/  LDG.E R2, desc[UR4][R2.64] ;  /* 0x0000000402027981 */ /* 0x002ea8000c1e1900 */
[----:B------:R-:W2:Y:S01]  /*0090*/  LDG.E R5, desc[UR4][R4.64] ;  /* 0x0000000404057981 */ /* 0x000ea2000c1e1900 */
[----:B---3--:R-:W-:Y:S01]  /*00a0*/  IMAD.WIDE.U32 R6, R9, 0x4, R6 ;  /* 0x0000000409067825 */ /* 0x008fe200078e0006 */
[----:B--2---:R-:W-:-:S05]  /*00b0*/  IADD3 R9, PT, PT, R2, R5, RZ ;  /* 0x0000000502097210 */ /* 0x004fca0007ffe0ff */
[----:B------:R-:W-:Y:S01]  /*00c0*/  STG.E desc[UR4][R6.64], R9 ;  /* 0x0000000906007986 */ /* 0x000fe2000c101904 */
[----:B------:R-:W-:Y:S05]  /*00d0*/  EXIT ;  /* 0x000000000000794d */ /* 0x000fea0003800000 */
.L_x_0:
[----:B------:R-:W-:-:S00]  /*00e0*/  BRA `(.L_x_0) ;  /* 0xfffffffc00fc7947 */ /* 0x000fc0000383ffff */
[----:B------:R-:W-:-:S00]  /*00f0*/  NOP ;  /* 0x0000000000007918 */ /* 0x000fc00000000000 */
        /* <DEDUP_REMOVED lines=8> */
.L_x_1:


//--------------------- .nv.shared.reserved.0     --------------------------
	.section	.nv.shared.reserved.0,"aw",@nobits
	.weak		__nv_reservedSMEM_offset_0_alias
	.size		__nv_reservedSMEM_offset_0_alias, 0, 64
	.other		__nv_reservedSMEM_offset_0_alias,@"STO_CUDA_RESERVED_SHARED STV_DEFAULT"
__nv_reservedSMEM_offset_0_alias:
	.zero		0
	.zero		64


//--------------------- .nv.constant0._Z8vecorAddPKiS0_Pi --------------------------
	.section	.nv.constant0._Z8vecorAddPKiS0_Pi,"a",@progbits
	.sectionflags	@""
	.align	4
.nv.constant0._Z8vecorAddPKiS0_Pi:
	.zero		920


//--------------------- SYMBOLS --------------------------

	.type		.nv.reservedSmem.offset0,@object
	.size		.nv.reservedSmem.offset0,0x4
